	.headerflags	@"EF_CUDA_TEXMODE_UNIFIED EF_CUDA_64BIT_ADDRESS EF_CUDA_SM86 EF_CUDA_VIRTUAL_SM(EF_CUDA_SM86)"
	.elftype	@"ET_EXEC"


//--------------------- .nv.info                  --------------------------
	.section	.nv.info,"",@"SHT_CUDA_INFO"
	.align	4


	//----- nvinfo : EIATTR_REGCOUNT
	.align		4
        /*0000*/ 	.byte	0x04, 0x2f
        /*0002*/ 	.short	(.L_2 - .L_1)
	.align		4
.L_1:
        /*0004*/ 	.word	index@(triton__0d1d2d3d4d5d6d7d8d9d10d11de12de)
        /*0008*/ 	.word	0x00000028


	//----- nvinfo : EIATTR_MAX_STACK_SIZE
	.align		4
.L_2:
        /*000c*/ 	.byte	0x04, 0x23
        /*000e*/ 	.short	(.L_4 - .L_3)
	.align		4
.L_3:
        /*0010*/ 	.word	index@(triton__0d1d2d3d4d5d6d7d8d9d10d11de12de)
        /*0014*/ 	.word	0x00000000


	//----- nvinfo : EIATTR_MIN_STACK_SIZE
	.align		4
.L_4:
        /*0018*/ 	.byte	0x04, 0x12
        /*001a*/ 	.short	(.L_6 - .L_5)
	.align		4
.L_5:
        /*001c*/ 	.word	index@(triton__0d1d2d3d4d5d6d7d8d9d10d11de12de)
        /*0020*/ 	.word	0x00000000


	//----- nvinfo : EIATTR_FRAME_SIZE
	.align		4
.L_6:
        /*0024*/ 	.byte	0x04, 0x11
        /*0026*/ 	.short	(.L_8 - .L_7)
	.align		4
.L_7:
        /*0028*/ 	.word	index@(triton__0d1d2d3d4d5d6d7d8d9d10d11de12de)
        /*002c*/ 	.word	0x00000000
.L_8:


//--------------------- .nv.info.triton__0d1d2d3d4d5d6d7d8d9d10d11de12de --------------------------
	.section	.nv.info.triton__0d1d2d3d4d5d6d7d8d9d10d11de12de,"",@"SHT_CUDA_INFO"
	.align	4


	//----- nvinfo : EIATTR_CUDA_API_VERSION
	.align		4
        /*0000*/ 	.byte	0x04, 0x37
        /*0002*/ 	.short	(.L_10 - .L_9)
.L_9:
        /*0004*/ 	.word	0x0000007b


	//----- nvinfo : EIATTR_SW2861232_WAR
	.align		4
.L_10:
        /*0008*/ 	.byte	0x01, 0x35
	.zero		2


	//----- nvinfo : EIATTR_PARAM_CBANK
	.align		4
        /*000c*/ 	.byte	0x04, 0x0a
        /*000e*/ 	.short	(.L_12 - .L_11)
	.align		4
.L_11:
        /*0010*/ 	.word	index@(.nv.constant0.triton__0d1d2d3d4d5d6d7d8d9d10d11de12de)
        /*0014*/ 	.short	0x0160
        /*0016*/ 	.short	0x0060


	//----- nvinfo : EIATTR_CBANK_PARAM_SIZE
	.align		4
.L_12:
        /*0018*/ 	.byte	0x03, 0x19
        /*001a*/ 	.short	0x0060


	//----- nvinfo : EIATTR_KPARAM_INFO
	.align		4
        /*001c*/ 	.byte	0x04, 0x17
        /*001e*/ 	.short	(.L_14 - .L_13)
.L_13:
        /*0020*/ 	.word	0x00000000
        /*0024*/ 	.short	0x000c
        /*0026*/ 	.short	0x005c
        /*0028*/ 	.byte	0x00, 0xf0, 0x11, 0x00


	//----- nvinfo : EIATTR_KPARAM_INFO
	.align		4
.L_14:
        /*002c*/ 	.byte	0x04, 0x17
        /*002e*/ 	.short	(.L_16 - .L_15)
.L_15:
        /*0030*/ 	.word	0x00000000
        /*0034*/ 	.short	0x000b
        /*0036*/ 	.short	0x0058
        /*0038*/ 	.byte	0x00, 0xf0, 0x11, 0x00


	//----- nvinfo : EIATTR_KPARAM_INFO
	.align		4
.L_16:
        /*003c*/ 	.byte	0x04, 0x17
        /*003e*/ 	.short	(.L_18 - .L_17)
.L_17:
        /*0040*/ 	.word	0x00000000
        /*0044*/ 	.short	0x000a
        /*0046*/ 	.short	0x0050
        /*0048*/ 	.byte	0x00, 0xf0, 0x21, 0x00


	//----- nvinfo : EIATTR_KPARAM_INFO
	.align		4
.L_18:
        /*004c*/ 	.byte	0x04, 0x17
        /*004e*/ 	.short	(.L_20 - .L_19)
.L_19:
        /*0050*/ 	.word	0x00000000
        /*0054*/ 	.short	0x0009
        /*0056*/ 	.short	0x0048
        /*0058*/ 	.byte	0x00, 0xf0, 0x21, 0x00


	//----- nvinfo : EIATTR_KPARAM_INFO
	.align		4
.L_20:
        /*005c*/ 	.byte	0x04, 0x17
        /*005e*/ 	.short	(.L_22 - .L_21)
.L_21:
        /*0060*/ 	.word	0x00000000
        /*0064*/ 	.short	0x0008
        /*0066*/ 	.short	0x0040
        /*0068*/ 	.byte	0x00, 0xf0, 0x21, 0x00


	//----- nvinfo : EIATTR_KPARAM_INFO
	.align		4
.L_22:
        /*006c*/ 	.byte	0x04, 0x17
        /*006e*/ 	.short	(.L_24 - .L_23)
.L_23:
        /*0070*/ 	.word	0x00000000
        /*0074*/ 	.short	0x0007
        /*0076*/ 	.short	0x0038
        /*0078*/ 	.byte	0x00, 0xf0, 0x21, 0x00


	//----- nvinfo : EIATTR_KPARAM_INFO
	.align		4
.L_24:
        /*007c*/ 	.byte	0x04, 0x17
        /*007e*/ 	.short	(.L_26 - .L_25)
.L_25:
        /*0080*/ 	.word	0x00000000
        /*0084*/ 	.short	0x0006
        /*0086*/ 	.short	0x0030
        /*0088*/ 	.byte	0x00, 0xf0, 0x21, 0x00


	//----- nvinfo : EIATTR_KPARAM_INFO
	.align		4
.L_26:
        /*008c*/ 	.byte	0x04, 0x17
        /*008e*/ 	.short	(.L_28 - .L_27)
.L_27:
        /*0090*/ 	.word	0x00000000
        /*0094*/ 	.short	0x0005
        /*0096*/ 	.short	0x0028
        /*0098*/ 	.byte	0x00, 0xf0, 0x21, 0x00


	//----- nvinfo : EIATTR_KPARAM_INFO
	.align		4
.L_28:
        /*009c*/ 	.byte	0x04, 0x17
        /*009e*/ 	.short	(.L_30 - .L_29)
.L_29:
        /*00a0*/ 	.word	0x00000000
        /*00a4*/ 	.short	0x0004
        /*00a6*/ 	.short	0x0020
        /*00a8*/ 	.byte	0x00, 0xf0, 0x21, 0x00


	//----- nvinfo : EIATTR_KPARAM_INFO
	.align		4
.L_30:
        /*00ac*/ 	.byte	0x04, 0x17
        /*00ae*/ 	.short	(.L_32 - .L_31)
.L_31:
        /*00b0*/ 	.word	0x00000000
        /*00b4*/ 	.short	0x0003
        /*00b6*/ 	.short	0x0018
        /*00b8*/ 	.byte	0x00, 0xf0, 0x21, 0x00


	//----- nvinfo : EIATTR_KPARAM_INFO
	.align		4
.L_32:
        /*00bc*/ 	.byte	0x04, 0x17
        /*00be*/ 	.short	(.L_34 - .L_33)
.L_33:
        /*00c0*/ 	.word	0x00000000
        /*00c4*/ 	.short	0x0002
        /*00c6*/ 	.short	0x0010
        /*00c8*/ 	.byte	0x00, 0xf0, 0x21, 0x00


	//----- nvinfo : EIATTR_KPARAM_INFO
	.align		4
.L_34:
        /*00cc*/ 	.byte	0x04, 0x17
        /*00ce*/ 	.short	(.L_36 - .L_35)
.L_35:
        /*00d0*/ 	.word	0x00000000
        /*00d4*/ 	.short	0x0001
        /*00d6*/ 	.short	0x0008
        /*00d8*/ 	.byte	0x00, 0xf0, 0x21, 0x00


	//----- nvinfo : EIATTR_KPARAM_INFO
	.align		4
.L_36:
        /*00dc*/ 	.byte	0x04, 0x17
        /*00de*/ 	.short	(.L_38 - .L_37)
.L_37:
        /*00e0*/ 	.word	0x00000000
        /*00e4*/ 	.short	0x0000
        /*00e6*/ 	.short	0x0000
        /*00e8*/ 	.byte	0x00, 0xf0, 0x21, 0x00


	//----- nvinfo : EIATTR_MAXREG_COUNT
	.align		4
.L_38:
        /*00ec*/ 	.byte	0x03, 0x1b
        /*00ee*/ 	.short	0x00ff


	//----- nvinfo : EIATTR_COOP_GROUP_MASK_REGIDS
	.align		4
        /*00f0*/ 	.byte	0x04, 0x29
        /*00f2*/ 	.short	(.L_40 - .L_39)


	//   ....[0]....
.L_39:
        /*00f4*/ 	.word	0xffffffff


	//   ....[1]....
        /*00f8*/ 	.word	0xffffffff


	//   ....[2]....
        /*00fc*/ 	.word	0xffffffff


	//   ....[3]....
        /*0100*/ 	.word	0xffffffff


	//   ....[4]....
        /*0104*/ 	.word	0xffffffff


	//   ....[5]....
        /*0108*/ 	.word	0xffffffff


	//   ....[6]....
        /*010c*/ 	.word	0xffffffff


	//   ....[7]....
        /*0110*/ 	.word	0xffffffff


	//   ....[8]....
        /*0114*/ 	.word	0xffffffff


	//   ....[9]....
        /*0118*/ 	.word	0xffffffff


	//   ....[10]....
        /*011c*/ 	.word	0xffffffff


	//   ....[11]....
        /*0120*/ 	.word	0xffffffff


	//   ....[12]....
        /*0124*/ 	.word	0xffffffff


	//   ....[13]....
        /*0128*/ 	.word	0xffffffff


	//   ....[14]....
        /*012c*/ 	.word	0xffffffff


	//   ....[15]....
        /*0130*/ 	.word	0xffffffff


	//----- nvinfo : EIATTR_COOP_GROUP_INSTR_OFFSETS
	.align		4
.L_40:
        /*0134*/ 	.byte	0x04, 0x28
        /*0136*/ 	.short	(.L_42 - .L_41)


	//   ....[0]....
.L_41:
        /*0138*/ 	.word	0x00000400


	//   ....[1]....
        /*013c*/ 	.word	0x00000420


	//   ....[2]....
        /*0140*/ 	.word	0x00000440


	//   ....[3]....
        /*0144*/ 	.word	0x00000460


	//   ....[4]....
        /*0148*/ 	.word	0x00000480


	//   ....[5]....
        /*014c*/ 	.word	0x000004f0


	//   ....[6]....
        /*0150*/ 	.word	0x00000510


	//   ....[7]....
        /*0154*/ 	.word	0x00000540


	//   ....[8]....
        /*0158*/ 	.word	0x00001300


	//   ....[9]....
        /*015c*/ 	.word	0x00001320


	//   ....[10]....
        /*0160*/ 	.word	0x00001340


	//   ....[11]....
        /*0164*/ 	.word	0x00001360


	//   ....[12]....
        /*0168*/ 	.word	0x00001380


	//   ....[13]....
        /*016c*/ 	.word	0x00001410


	//   ....[14]....
        /*0170*/ 	.word	0x00001430


	//   ....[15]....
        /*0174*/ 	.word	0x00001450


	//----- nvinfo : EIATTR_EXIT_INSTR_OFFSETS
	.align		4
.L_42:
        /*0178*/ 	.byte	0x04, 0x1c
        /*017a*/ 	.short	(.L_44 - .L_43)


	//   ....[0]....
.L_43:
        /*017c*/ 	.word	0x00001a60


	//   ....[1]....
        /*0180*/ 	.word	0x00001a80


	//----- nvinfo : EIATTR_MAX_THREADS
	.align		4
.L_44:
        /*0184*/ 	.byte	0x04, 0x05
        /*0186*/ 	.short	(.L_46 - .L_45)
.L_45:
        /*0188*/ 	.word	0x00000100
        /*018c*/ 	.word	0x00000001
        /*0190*/ 	.word	0x00000001
.L_46:


//--------------------- .nv.rel.action            --------------------------
	.section	.nv.rel.action,"",@"SHT_CUDA_RELOCINFO"
	.align	8
	.sectionentsize	8
        /*0000*/ 	.byte	0x73, 0x00, 0x00, 0x00, 0x00, 0x00, 0x00, 0x00, 0x00, 0x00, 0x00, 0x11, 0x25, 0x00, 0x05, 0x36


//--------------------- .nv.constant0.triton__0d1d2d3d4d5d6d7d8d9d10d11de12de --------------------------
	.section	.nv.constant0.triton__0d1d2d3d4d5d6d7d8d9d10d11de12de,"a",@progbits
	.align	4
.nv.constant0.triton__0d1d2d3d4d5d6d7d8d9d10d11de12de:
	.zero		448


//--------------------- .text.triton__0d1d2d3d4d5d6d7d8d9d10d11de12de --------------------------
	.section	.text.triton__0d1d2d3d4d5d6d7d8d9d10d11de12de,"ax",@progbits
	.sectionflags	@"SHF_BARRIERS=1"
	.sectioninfo	@"SHI_REGISTERS=40"
	.align	128
        .global         triton__0d1d2d3d4d5d6d7d8d9d10d11de12de
        .type           triton__0d1d2d3d4d5d6d7d8d9d10d11de12de,@function
        .size           triton__0d1d2d3d4d5d6d7d8d9d10d11de12de,(.L_x_1 - triton__0d1d2d3d4d5d6d7d8d9d10d11de12de)
        .other          triton__0d1d2d3d4d5d6d7d8d9d10d11de12de,@"STO_CUDA_ENTRY STV_DEFAULT"
triton__0d1d2d3d4d5d6d7d8d9d10d11de12de:
.text.triton__0d1d2d3d4d5d6d7d8d9d10d11de12de:
[----:B------:R-:W-:-:S02]  /*0000*/  MOV R1, c[0x0][0x28] ;  /* 0x00000a0000017a02 */ /* 0x000fc40000000f00 */
[----:B------:R-:W0:Y:S01]  /*0010*/  S2R R24, SR_TID.X ;  /* 0x0000000000187919 */ /* 0x000e220000002100 */
[----:B------:R-:W-:Y:S01]  /*0020*/  MOV R17, 0x2 ;  /* 0x0000000200117802 */ /* 0x000fe20000000f00 */
[----:B------:R-:W-:Y:S02]  /*0030*/  ULDC.64 UR4, c[0x0][0x118] ;  /* 0x0000460000047ab9 */ /* 0x000fe40000000a00 */
[----:B------:R-:W1:Y:S01]  /*0040*/  S2R R2, SR_CTAID.X ;  /* 0x0000000000027919 */ /* 0x000e620000002500 */
[----:B0-----:R-:W-:-:S04]  /*0050*/  LOP3.LUT R34, R24, 0xff, RZ, 0xc0, !PT ;  /* 0x000000ff18227812 */ /* 0x001fc800078ec0ff */
[----:B------:R-:W-:-:S04]  /*0060*/  SHF.L.U32 R27, R34, 0x2, RZ ;  /* 0x00000002221b7819 */ /* 0x000fc800000006ff */
[----:B------:R-:W-:Y:S01]  /*0070*/  IADD3 R0, R27, 0x800, RZ ;  /* 0x000008001b007810 */ /* 0x000fe20007ffe0ff */
[----:B-1----:R-:W-:-:S03]  /*0080*/  IMAD R28, R2, 0x900, R27 ;  /* 0x00000900021c7824 */ /* 0x002fc600078e021b */
[----:B------:R-:W-:Y:S01]  /*0090*/  ISETP.GE.U32.AND P1, PT, R0, 0x900, PT ;  /* 0x000009000000780c */ /* 0x000fe20003f26070 */
[CC--:B------:R-:W-:Y:S01]  /*00a0*/  IMAD.WIDE R18, R28.reuse, R17.reuse, c[0x0][0x170] ;  /* 0x00005c001c127625 */ /* 0x0c0fe200078e0211 */
[C---:B------:R-:W-:Y:S02]  /*00b0*/  IADD3 R26, R28.reuse, 0x400, RZ ;  /* 0x000004001c1a7810 */ /* 0x040fe40007ffe0ff */
[----:B------:R-:W-:Y:S01]  /*00c0*/  IADD3 R0, R28, 0x800, RZ ;  /* 0x000008001c007810 */ /* 0x000fe20007ffe0ff */
[----:B------:R-:W-:Y:S01]  /*00d0*/  CS2R R6, SRZ ;  /* 0x0000000000067805 */ /* 0x000fe2000001ff00 */
[----:B------:R-:W2:Y:S01]  /*00e0*/  LDG.E.EL.64 R4, [R18.64] ;  /* 0x0000000412047981 */ /* 0x000ea2000c2e1b00 */
[----:B------:R-:W-:-:S04]  /*00f0*/  IMAD.WIDE R8, R26, R17, c[0x0][0x170] ;  /* 0x00005c001a087625 */ /* 0x000fc800078e0211 */
[----:B------:R-:W-:Y:S02]  /*0100*/  IMAD.WIDE R10, R0, R17, c[0x0][0x170] ;  /* 0x00005c00000a7625 */ /* 0x000fe400078e0211 */
[----:B------:R-:W3:Y:S04]  /*0110*/  LDG.E.EL.64 R8, [R8.64] ;  /* 0x0000000408087981 */ /* 0x000ee8000c2e1b00 */
[----:B------:R-:W4:Y:S01]  /*0120*/  @!P1 LDG.E.EL.64 R6, [R10.64] ;  /* 0x000000040a069981 */ /* 0x000f22000c2e1b00 */
[C---:B------:R-:W-:Y:S02]  /*0130*/  LOP3.LUT P3, RZ, R24.reuse, 0x1f, RZ, 0xc0, !PT ;  /* 0x0000001f18ff7812 */ /* 0x040fe4000786c0ff */
[----:B------:R-:W-:Y:S02]  /*0140*/  ISETP.GE.AND P2, PT, R24, 0x8, PT ;  /* 0x000000081800780c */ /* 0x000fe40003f46270 */
[----:B--2---:R-:W-:-:S02]  /*0150*/  PRMT R12, R4, 0x7632, R12 ;  /* 0x00007632040c7816 */ /* 0x004fc4000000000c */
[C---:B---3--:R-:W-:Y:S02]  /*0160*/  PRMT R13, R8.reuse, 0x7632, R13 ;  /* 0x00007632080d7816 */ /* 0x048fe4000000000d */
[----:B------:R-:W-:Y:S02]  /*0170*/  SHF.L.U32 R15, R9, 0x10, RZ ;  /* 0x00000010090f7819 */ /* 0x000fe400000006ff */
[----:B------:R-:W-:Y:S02]  /*0180*/  SHF.L.U32 R13, R13, 0x10, RZ ;  /* 0x000000100d0d7819 */ /* 0x000fe400000006ff */
[----:B------:R-:W-:Y:S02]  /*0190*/  SHF.L.U32 R14, R8, 0x10, RZ ;  /* 0x00000010080e7819 */ /* 0x000fe400000006ff */
[----:B----4-:R-:W-:Y:S01]  /*01a0*/  SEL R10, R6, RZ, !P1 ;  /* 0x000000ff060a7207 */ /* 0x010fe20004800000 */
[----:B------:R-:W-:Y:S01]  /*01b0*/  FMUL R15, R15, R15 ;  /* 0x0000000f0f0f7220 */ /* 0x000fe20000400000 */
[----:B------:R-:W-:Y:S01]  /*01c0*/  SHF.L.U32 R8, R5, 0x10, RZ ;  /* 0x0000001005087819 */ /* 0x000fe200000006ff */
[----:B------:R-:W-:Y:S01]  /*01d0*/  FMUL R13, R13, R13 ;  /* 0x0000000d0d0d7220 */ /* 0x000fe20000400000 */
[----:B------:R-:W-:-:S02]  /*01e0*/  SHF.L.U32 R12, R12, 0x10, RZ ;  /* 0x000000100c0c7819 */ /* 0x000fc400000006ff */
[----:B------:R-:W-:Y:S01]  /*01f0*/  PRMT R11, R10, 0x7632, R11 ;  /* 0x000076320a0b7816 */ /* 0x000fe2000000000b */
[----:B------:R-:W-:Y:S01]  /*0200*/  FFMA R6, R8, R8, R15 ;  /* 0x0000000808067223 */ /* 0x000fe2000000000f */
[----:B------:R-:W-:Y:S01]  /*0210*/  SEL R7, R7, RZ, !P1 ;  /* 0x000000ff07077207 */ /* 0x000fe20004800000 */
[----:B------:R-:W-:Y:S01]  /*0220*/  FFMA R8, R12, R12, R13 ;  /* 0x0000000c0c087223 */ /* 0x000fe2000000000d */
[----:B------:R-:W-:Y:S02]  /*0230*/  SHF.L.U32 R12, R10, 0x10, RZ ;  /* 0x000000100a0c7819 */ /* 0x000fe400000006ff */
[----:B------:R-:W-:Y:S02]  /*0240*/  SHF.L.U32 R11, R11, 0x10, RZ ;  /* 0x000000100b0b7819 */ /* 0x000fe400000006ff */
[----:B------:R-:W-:Y:S01]  /*0250*/  PRMT R10, R7, 0x7632, R10 ;  /* 0x00007632070a7816 */ /* 0x000fe2000000000a */
[----:B------:R-:W-:Y:S01]  /*0260*/  FMUL R12, R12, R12 ;  /* 0x0000000c0c0c7220 */ /* 0x000fe20000400000 */
[----:B------:R-:W-:Y:S01]  /*0270*/  PRMT R9, R9, 0x7632, R9 ;  /* 0x0000763209097816 */ /* 0x000fe20000000009 */
[----:B------:R-:W-:Y:S01]  /*0280*/  FMUL R11, R11, R11 ;  /* 0x0000000b0b0b7220 */ /* 0x000fe20000400000 */
[----:B------:R-:W-:Y:S01]  /*0290*/  SHF.L.U32 R7, R7, 0x10, RZ ;  /* 0x0000001007077819 */ /* 0x000fe200000006ff */
[----:B------:R-:W-:Y:S01]  /*02a0*/  FMUL R21, R14, R14 ;  /* 0x0000000e0e157220 */ /* 0x000fe20000400000 */
[----:B------:R-:W-:-:S02]  /*02b0*/  SHF.L.U32 R4, R4, 0x10, RZ ;  /* 0x0000001004047819 */ /* 0x000fc400000006ff */
[----:B------:R-:W-:Y:S01]  /*02c0*/  PRMT R5, R5, 0x7632, R5 ;  /* 0x0000763205057816 */ /* 0x000fe20000000005 */
[----:B------:R-:W-:Y:S01]  /*02d0*/  FMUL R13, R7, R7 ;  /* 0x00000007070d7220 */ /* 0x000fe20000400000 */
[----:B------:R-:W-:Y:S02]  /*02e0*/  SHF.L.U32 R9, R9, 0x10, RZ ;  /* 0x0000001009097819 */ /* 0x000fe400000006ff */
[----:B------:R-:W-:Y:S01]  /*02f0*/  SHF.L.U32 R10, R10, 0x10, RZ ;  /* 0x000000100a0a7819 */ /* 0x000fe200000006ff */
[----:B------:R-:W-:Y:S01]  /*0300*/  FFMA R4, R4, R4, R21 ;  /* 0x0000000404047223 */ /* 0x000fe20000000015 */
[----:B------:R-:W-:Y:S02]  /*0310*/  FSEL R7, R12, -RZ, !P1 ;  /* 0x800000ff0c077208 */ /* 0x000fe40004800000 */
[----:B------:R-:W-:Y:S01]  /*0320*/  FSEL R11, R11, -RZ, !P1 ;  /* 0x800000ff0b0b7208 */ /* 0x000fe20004800000 */
[----:B------:R-:W-:Y:S01]  /*0330*/  FMUL R12, R9, R9 ;  /* 0x00000009090c7220 */ /* 0x000fe20000400000 */
[----:B------:R-:W-:Y:S01]  /*0340*/  SHF.L.U32 R5, R5, 0x10, RZ ;  /* 0x0000001005057819 */ /* 0x000fe200000006ff */
[----:B------:R-:W-:Y:S01]  /*0350*/  FMUL R10, R10, R10 ;  /* 0x0000000a0a0a7220 */ /* 0x000fe20000400000 */
[----:B------:R-:W-:Y:S01]  /*0360*/  FSEL R13, R13, -RZ, !P1 ;  /* 0x800000ff0d0d7208 */ /* 0x000fe20004800000 */
[----:B------:R-:W-:Y:S01]  /*0370*/  FADD R7, R4, R7 ;  /* 0x0000000704077221 */ /* 0x000fe20000000000 */
[----:B------:R-:W-:Y:S01]  /*0380*/  FADD R8, R8, R11 ;  /* 0x0000000b08087221 */ /* 0x000fe20000000000 */
[----:B------:R-:W-:Y:S01]  /*0390*/  FFMA R12, R5, R5, R12 ;  /* 0x00000005050c7223 */ /* 0x000fe2000000000c */
[----:B------:R-:W-:Y:S01]  /*03a0*/  FSEL R5, R10, -RZ, !P1 ;  /* 0x800000ff0a057208 */ /* 0x000fe20004800000 */
[----:B------:R-:W-:Y:S01]  /*03b0*/  FADD R6, R6, R13 ;  /* 0x0000000d06067221 */ /* 0x000fe20000000000 */
[----:B------:R-:W-:-:S03]  /*03c0*/  FADD R7, R8, R7 ;  /* 0x0000000708077221 */ /* 0x000fc60000000000 */
[----:B------:R-:W-:Y:S01]  /*03d0*/  FADD R5, R12, R5 ;  /* 0x000000050c057221 */ /* 0x000fe20000000000 */
[----:B------:R-:W-:-:S04]  /*03e0*/  FADD R6, R6, R7 ;  /* 0x0000000706067221 */ /* 0x000fc80000000000 */
[----:B------:R-:W-:-:S05]  /*03f0*/  FADD R5, R5, R6 ;  /* 0x0000000605057221 */ /* 0x000fca0000000000 */
[----:B------:R-:W0:Y:S02]  /*0400*/  SHFL.BFLY PT, R4, R5, 0x10, 0x1f ;  /* 0x0e001f0005047f89 */ /* 0x000e2400000e0000 */
[----:B0-----:R-:W-:-:S05]  /*0410*/  FADD R4, R5, R4 ;  /* 0x0000000405047221 */ /* 0x001fca0000000000 */
[----:B------:R-:W0:Y:S02]  /*0420*/  SHFL.BFLY PT, R7, R4, 0x8, 0x1f ;  /* 0x0d001f0004077f89 */ /* 0x000e2400000e0000 */
[----:B0-----:R-:W-:-:S05]  /*0430*/  FADD R7, R4, R7 ;  /* 0x0000000704077221 */ /* 0x001fca0000000000 */
[----:B------:R-:W0:Y:S02]  /*0440*/  SHFL.BFLY PT, R6, R7, 0x4, 0x1f ;  /* 0x0c801f0007067f89 */ /* 0x000e2400000e0000 */
[----:B0-----:R-:W-:-:S05]  /*0450*/  FADD R6, R7, R6 ;  /* 0x0000000607067221 */ /* 0x001fca0000000000 */
[----:B------:R-:W0:Y:S02]  /*0460*/  SHFL.BFLY PT, R9, R6, 0x2, 0x1f ;  /* 0x0c401f0006097f89 */ /* 0x000e2400000e0000 */
[----:B0-----:R-:W-:-:S05]  /*0470*/  FADD R9, R6, R9 ;  /* 0x0000000906097221 */ /* 0x001fca0000000000 */
[----:B------:R-:W0:Y:S01]  /*0480*/  SHFL.BFLY PT, R8, R9, 0x1, 0x1f ;  /* 0x0c201f0009087f89 */ /* 0x000e2200000e0000 */
[----:B------:R-:W-:-:S04]  /*0490*/  SHF.R.U32.HI R10, RZ, 0x3, R24 ;  /* 0x00000003ff0a7819 */ /* 0x000fc80000011618 */
[----:B------:R-:W-:Y:S01]  /*04a0*/  LOP3.LUT R10, R10, 0x1c, RZ, 0xc0, !PT ;  /* 0x0000001c0a0a7812 */ /* 0x000fe200078ec0ff */
[----:B0-----:R-:W-:-:S05]  /*04b0*/  FADD R11, R9, R8 ;  /* 0x00000008090b7221 */ /* 0x001fca0000000000 */
[----:B------:R-:W-:Y:S04]  /*04c0*/  @!P3 STS [R10], R11 ;  /* 0x0000000b0a00b388 */ /* 0x000fe80000000800 */
[----:B------:R-:W-:Y:S06]  /*04d0*/  BAR.SYNC 0x0 ;  /* 0x0000000000007b1d */ /* 0x000fec0000000000 */
[----:B------:R-:W0:Y:S04]  /*04e0*/  @!P2 LDS R3, [R24.X4] ;  /* 0x000000001803a984 */ /* 0x000e280000004800 */
[----:B0-----:R-:W0:Y:S02]  /*04f0*/  SHFL.BFLY PT, R4, R3, 0x4, 0x1f ;  /* 0x0c801f0003047f89 */ /* 0x001e2400000e0000 */
[----:B0-----:R-:W-:-:S05]  /*0500*/  FADD R4, R3, R4 ;  /* 0x0000000403047221 */ /* 0x001fca0000000000 */
[----:B------:R-:W0:Y:S01]  /*0510*/  SHFL.BFLY PT, R5, R4, 0x2, 0x1f ;  /* 0x0c401f0004057f89 */ /* 0x000e2200000e0000 */
[----:B------:R-:W-:Y:S01]  /*0520*/  LOP3.LUT P0, RZ, R24, 0x7, RZ, 0xc0, !PT ;  /* 0x0000000718ff7812 */ /* 0x000fe2000780c0ff */
[----:B0-----:R-:W-:-:S05]  /*0530*/  FADD R5, R4, R5 ;  /* 0x0000000504057221 */ /* 0x001fca0000000000 */
[----:B------:R-:W0:Y:S01]  /*0540*/  SHFL.BFLY PT, R6, R5, 0x1, 0x1f ;  /* 0x0c201f0005067f89 */ /* 0x000e2200000e0000 */
[----:B------:R-:W-:Y:S01]  /*0550*/  ISETP.LT.AND P0, PT, R24, 0x8, !P0 ;  /* 0x000000081800780c */ /* 0x000fe20004701270 */
[----:B0-----:R-:W-:-:S12]  /*0560*/  FADD R7, R5, R6 ;  /* 0x0000000605077221 */ /* 0x001fd80000000000 */
[----:B------:R-:W-:Y:S04]  /*0570*/  @P0 STS [R24.X4], R7 ;  /* 0x0000000718000388 */ /* 0x000fe80000004800 */
[----:B------:R-:W-:Y:S06]  /*0580*/  BAR.SYNC 0x0 ;  /* 0x0000000000007b1d */ /* 0x000fec0000000000 */
[----:B------:R-:W0:Y:S04]  /*0590*/  LDS R31, [RZ] ;  /* 0x00000000ff1f7984 */ /* 0x000e280000000800 */
[----:B------:R-:W-:Y:S06]  /*05a0*/  BAR.SYNC 0x0 ;  /* 0x0000000000007b1d */ /* 0x000fec0000000000 */
[----:B0-----:R-:W-:Y:S04]  /*05b0*/  STS [RZ], R31 ;  /* 0x0000001fff007388 */ /* 0x001fe80000000800 */
[----:B------:R-:W-:Y:S06]  /*05c0*/  BAR.SYNC 0x0 ;  /* 0x0000000000007b1d */ /* 0x000fec0000000000 */
[----:B------:R-:W0:Y:S01]  /*05d0*/  LDS R3, [RZ] ;  /* 0x00000000ff037984 */ /* 0x000e220000000800 */
[----:B------:R-:W-:-:S03]  /*05e0*/  MOV R16, 0x39e38e39 ;  /* 0x39e38e3900107802 */ /* 0x000fc60000000f00 */
[----:B------:R-:W-:Y:S06]  /*05f0*/  BAR.SYNC 0x0 ;  /* 0x0000000000007b1d */ /* 0x000fec0000000000 */
[----:B------:R-:W-:Y:S01]  /*0600*/  ISETP.NE.AND P4, PT, R34, RZ, PT ;  /* 0x000000ff2200720c */ /* 0x000fe20003f85270 */
[----:B------:R-:W-:Y:S01]  /*0610*/  IMAD.WIDE R20, R28, R17, c[0x0][0x180] ;  /* 0x000060001c147625 */ /* 0x000fe200078e0211 */
[----:B------:R-:W-:-:S05]  /*0620*/  MOV R35, 0x10 ;  /* 0x0000001000237802 */ /* 0x000fca0000000f00 */
[----:B------:R-:W-:Y:S01]  /*0630*/  IMAD.WIDE.U32 R36, R34, R35, c[0x0][0x190] ;  /* 0x0000640022247625 */ /* 0x000fe200078e0023 */
[----:B0-----:R-:W-:-:S04]  /*0640*/  FFMA R4, R3, R16, 9.9999997473787516356e-06 ;  /* 0x3727c5ac03047423 */ /* 0x001fc80000000010 */
[----:B------:R-:W0:Y:S01]  /*0650*/  MUFU.RSQ R30, R4 ;  /* 0x00000004001e7308 */ /* 0x000e220000001400 */
[----:B------:R-:W-:-:S05]  /*0660*/  MOV R3, 0x4 ;  /* 0x0000000400037802 */ /* 0x000fca0000000f00 */
[----:B------:R-:W-:-:S04]  /*0670*/  IMAD.WIDE R32, R2, R3, c[0x0][0x160] ;  /* 0x0000580002207625 */ /* 0x000fc800078e0203 */
[----:B------:R-:W-:-:S04]  /*0680*/  IMAD.WIDE R22, R2, R3, c[0x0][0x188] ;  /* 0x0000620002167625 */ /* 0x000fc800078e0203 */
[----:B------:R-:W-:Y:S01]  /*0690*/  IMAD.WIDE R8, R28, R3, c[0x0][0x198] ;  /* 0x000066001c087625 */ /* 0x000fe200078e0203 */
[----:B0-----:R0:W-:Y:S04]  /*06a0*/  @!P4 STG.E [R32.64], R30 ;  /* 0x0000001e2000c986 */ /* 0x0011e8000c101904 */
[----:B------:R-:W2:Y:S04]  /*06b0*/  LDG.E.EF.64 R20, [R20.64] ;  /* 0x0000000414147981 */ /* 0x000ea8000c0e1b00 */
[----:B------:R-:W3:Y:S04]  /*06c0*/  LDG.E.EL.128 R4, [R36.64] ;  /* 0x0000000424047981 */ /* 0x000ee8000c2e1d00 */
[----:B------:R1:W4:Y:S04]  /*06d0*/  LDG.E.EL R29, [R22.64] ;  /* 0x00000004161d7981 */ /* 0x000328000c2e1900 */
[----:B------:R-:W5:Y:S04]  /*06e0*/  LDG.E.EF.128 R8, [R8.64] ;  /* 0x0000000408087981 */ /* 0x000f68000c0e1d00 */
[----:B------:R-:W5:Y:S01]  /*06f0*/  LDG.E.EF.64 R18, [R18.64] ;  /* 0x0000000412127981 */ /* 0x000f62000c0e1b00 */
[----:B------:R-:W-:-:S05]  /*0700*/  IMAD.WIDE.U32 R34, R34, R35, c[0x0][0x178] ;  /* 0x00005e0022227625 */ /* 0x000fca00078e0023 */
[----:B------:R-:W5:Y:S01]  /*0710*/  LDG.E.EL.128 R12, [R34.64] ;  /* 0x00000004220c7981 */ /* 0x000f62000c2e1d00 */
[----:B0-----:R-:W-:-:S06]  /*0720*/  FFMA R32, R31, R16, 9.9999997473787516356e-06 ;  /* 0x3727c5ac1f207423 */ /* 0x001fcc0000000010 */
[----:B------:R-:W0:Y:S01]  /*0730*/  MUFU.RSQ R32, R32 ;  /* 0x0000002000207308 */ /* 0x000e220000001400 */
[C---:B--2---:R-:W-:Y:S02]  /*0740*/  SHF.L.U32 R30, R21.reuse, 0x10, RZ ;  /* 0x00000010151e7819 */ /* 0x044fe400000006ff */
[----:B-1----:R-:W-:Y:S02]  /*0750*/  PRMT R22, R21, 0x7632, R22 ;  /* 0x0000763215167816 */ /* 0x002fe40000000016 */
[----:B------:R-:W-:Y:S01]  /*0760*/  PRMT R21, R20, 0x7632, R21 ;  /* 0x0000763214157816 */ /* 0x000fe20000000015 */
[----:B---3--:R-:W-:Y:S01]  /*0770*/  FADD R33, R6, 1 ;  /* 0x3f80000006217421 */ /* 0x008fe20000000000 */
[----:B------:R-:W-:Y:S01]  /*0780*/  SHF.L.U32 R20, R20, 0x10, RZ ;  /* 0x0000001014147819 */ /* 0x000fe200000006ff */
[----:B----4-:R-:W-:Y:S01]  /*0790*/  FMUL R6, R29, R30 ;  /* 0x0000001e1d067220 */ /* 0x010fe20000400000 */
[----:B------:R-:W-:Y:S01]  /*07a0*/  SHF.L.U32 R30, R22, 0x10, RZ ;  /* 0x00000010161e7819 */ /* 0x000fe200000006ff */
[----:B------:R-:W-:Y:S01]  /*07b0*/  FADD R4, R4, 1 ;  /* 0x3f80000004047421 */ /* 0x000fe20000000000 */
[----:B------:R-:W-:Y:S01]  /*07c0*/  SHF.L.U32 R22, R21, 0x10, RZ ;  /* 0x0000001015167819 */ /* 0x000fe200000006ff */
[----:B-----5:R-:W-:Y:S01]  /*07d0*/  FMUL R10, R10, 48 ;  /* 0x424000000a0a7820 */ /* 0x020fe20000400000 */
[----:B------:R-:W-:Y:S01]  /*07e0*/  FMUL R16, R9, 48 ;  /* 0x4240000009107820 */ /* 0x000fe20000400000 */
[----:B------:R-:W-:Y:S01]  /*07f0*/  FMUL R8, R8, 48 ;  /* 0x4240000008087820 */ /* 0x000fe20000400000 */
[----:B------:R-:W-:Y:S01]  /*0800*/  FMUL R9, R29, R20 ;  /* 0x000000141d097220 */ /* 0x000fe20000400000 */
[----:B------:R-:W-:Y:S01]  /*0810*/  FFMA R6, R6, R33, R10 ;  /* 0x0000002106067223 */ /* 0x000fe2000000000a */
[----:B------:R-:W-:Y:S01]  /*0820*/  FADD R7, R7, 1 ;  /* 0x3f80000007077421 */ /* 0x000fe20000000000 */
[----:B------:R-:W-:Y:S01]  /*0830*/  FMUL R10, R11, 48 ;  /* 0x424000000b0a7820 */ /* 0x000fe20000400000 */
[----:B------:R-:W-:Y:S01]  /*0840*/  FMUL R21, R29, R30 ;  /* 0x0000001e1d157220 */ /* 0x000fe20000400000 */
[----:B------:R-:W-:Y:S01]  /*0850*/  FADD R5, R5, 1 ;  /* 0x3f80000005057421 */ /* 0x000fe20000000000 */
[----:B------:R-:W-:Y:S01]  /*0860*/  FMUL R11, R29, R22 ;  /* 0x000000161d0b7220 */ /* 0x000fe20000400000 */
[--C-:B------:R-:W-:Y:S01]  /*0870*/  FFMA R4, R9, R4, R8.reuse ;  /* 0x0000000409047223 */ /* 0x100fe20000000008 */
[----:B------:R-:W-:-:S02]  /*0880*/  PRMT R8, R18, 0x7632, R8 ;  /* 0x0000763212087816 */ /* 0x000fc40000000008 */
[----:B------:R-:W-:Y:S01]  /*0890*/  PRMT R9, R19, 0x7632, R9 ;  /* 0x0000763213097816 */ /* 0x000fe20000000009 */
[----:B------:R-:W-:Y:S01]  /*08a0*/  FFMA R7, R21, R7, R10 ;  /* 0x0000000715077223 */ /* 0x000fe2000000000a */
[----:B------:R-:W-:Y:S01]  /*08b0*/  FFMA R5, R11, R5, R16 ;  /* 0x000000050b057223 */ /* 0x000fe20000000010 */
[----:B------:R-:W-:Y:S02]  /*08c0*/  SHF.L.U32 R21, R19, 0x10, RZ ;  /* 0x0000001013157819 */ /* 0x000fe400000006ff */
[----:B------:R-:W-:Y:S02]  /*08d0*/  SHF.L.U32 R11, R18, 0x10, RZ ;  /* 0x00000010120b7819 */ /* 0x000fe400000006ff */
[----:B------:R-:W-:Y:S02]  /*08e0*/  SHF.L.U32 R19, R8, 0x10, RZ ;  /* 0x0000001008137819 */ /* 0x000fe400000006ff */
[----:B------:R-:W-:Y:S01]  /*08f0*/  SHF.L.U32 R23, R9, 0x10, RZ ;  /* 0x0000001009177819 */ /* 0x000fe200000006ff */
[----:B------:R-:W-:Y:S01]  /*0900*/  FADD R12, R12, 1 ;  /* 0x3f8000000c0c7421 */ /* 0x000fe20000000000 */
[----:B------:R-:W-:Y:S01]  /*0910*/  FADD R13, R13, 1 ;  /* 0x3f8000000d0d7421 */ /* 0x000fe20000000000 */
[----:B------:R-:W-:Y:S01]  /*0920*/  FADD R14, R14, 1 ;  /* 0x3f8000000e0e7421 */ /* 0x000fe20000000000 */
[----:B------:R-:W-:Y:S01]  /*0930*/  FADD R15, R15, 1 ;  /* 0x3f8000000f0f7421 */ /* 0x000fe20000000000 */
[C---:B0-----:R-:W-:Y:S01]  /*0940*/  FMUL R11, R32.reuse, R11 ;  /* 0x0000000b200b7220 */ /* 0x041fe20000400000 */
[C---:B------:R-:W-:Y:S01]  /*0950*/  FMUL R9, R32.reuse, R21 ;  /* 0x0000001520097220 */ /* 0x040fe20000400000 */
[C---:B------:R-:W-:Y:S01]  /*0960*/  FMUL R10, R32.reuse, R19 ;  /* 0x00000013200a7220 */ /* 0x040fe20000400000 */
[----:B------:R-:W-:Y:S01]  /*0970*/  FMUL R8, R32, R23 ;  /* 0x0000001720087220 */ /* 0x000fe20000400000 */
[----:B------:R-:W-:Y:S01]  /*0980*/  FFMA R4, R11, R12, R4 ;  /* 0x0000000c0b047223 */ /* 0x000fe20000000004 */
[----:B------:R-:W-:Y:S01]  /*0990*/  FFMA R6, R9, R14, R6 ;  /* 0x0000000e09067223 */ /* 0x000fe20000000006 */
[----:B------:R-:W-:Y:S01]  /*09a0*/  FFMA R5, R10, R13, R5 ;  /* 0x0000000d0a057223 */ /* 0x000fe20000000005 */
[----:B------:R-:W-:Y:S01]  /*09b0*/  FFMA R7, R8, R15, R7 ;  /* 0x0000000f08077223 */ /* 0x000fe20000000007 */
[----:B------:R-:W-:-:S04]  /*09c0*/  IMAD.WIDE R30, R28, R3, c[0x0][0x1a8] ;  /* 0x00006a001c1e7625 */ /* 0x000fc800078e0203 */
[C---:B------:R-:W-:Y:S01]  /*09d0*/  IMAD.WIDE R20, R26.reuse, R17, c[0x0][0x180] ;  /* 0x000060001a147625 */ /* 0x040fe200078e0211 */
[----:B------:R0:W-:Y:S03]  /*09e0*/  STG.E.128 [R30.64], R4 ;  /* 0x000000041e007986 */ /* 0x0001e6000c101d04 */
[C---:B------:R-:W-:Y:S01]  /*09f0*/  IMAD.WIDE R12, R26.reuse, R3, c[0x0][0x198] ;  /* 0x000066001a0c7625 */ /* 0x040fe200078e0203 */
[----:B------:R-:W0:Y:S04]  /*0a00*/  LDG.E.EL.128 R8, [R36.64+0x1000] ;  /* 0x0010000424087981 */ /* 0x000e28000c2e1d00 */
[----:B------:R-:W2:Y:S04]  /*0a10*/  LDG.E.EF.64 R20, [R20.64] ;  /* 0x0000000414147981 */ /* 0x000ea8000c0e1b00 */
[----:B------:R-:W3:Y:S01]  /*0a20*/  LDG.E.EF.128 R12, [R12.64] ;  /* 0x000000040c0c7981 */ /* 0x000ee2000c0e1d00 */
[----:B------:R-:W-:-:S03]  /*0a30*/  IMAD.WIDE R22, R26, R17, c[0x0][0x170] ;  /* 0x00005c001a167625 */ /* 0x000fc600078e0211 */
[----:B------:R-:W4:Y:S04]  /*0a40*/  LDG.E.EL.128 R16, [R34.64+0x1000] ;  /* 0x0010000422107981 */ /* 0x000f28000c2e1d00 */
[----:B------:R-:W5:Y:S01]  /*0a50*/  LDG.E.EF.64 R22, [R22.64] ;  /* 0x0000000416167981 */ /* 0x000f62000c0e1b00 */
[----:B0-----:R-:W-:Y:S01]  /*0a60*/  FADD R31, R10, 1 ;  /* 0x3f8000000a1f7421 */ /* 0x001fe20000000000 */
[----:B--2---:R-:W-:Y:S01]  /*0a70*/  SHF.L.U32 R33, R21, 0x10, RZ ;  /* 0x0000001015217819 */ /* 0x004fe200000006ff */
[----:B---3--:R-:W-:-:S04]  /*0a80*/  FMUL R14, R14, 48 ;  /* 0x424000000e0e7820 */ /* 0x008fc80000400000 */
[----:B------:R-:W-:Y:S01]  /*0a90*/  FMUL R10, R29, R33 ;  /* 0x000000211d0a7220 */ /* 0x000fe20000400000 */
[----:B------:R-:W-:-:S03]  /*0aa0*/  PRMT R21, R21, 0x7632, R21 ;  /* 0x0000763215157816 */ /* 0x000fc60000000015 */
[----:B------:R-:W-:Y:S01]  /*0ab0*/  FFMA R10, R10, R31, R14 ;  /* 0x0000001f0a0a7223 */ /* 0x000fe2000000000e */
[C---:B------:R-:W-:Y:S02]  /*0ac0*/  SHF.L.U32 R14, R20.reuse, 0x10, RZ ;  /* 0x00000010140e7819 */ /* 0x040fe400000006ff */
[----:B------:R-:W-:Y:S01]  /*0ad0*/  PRMT R20, R20, 0x7632, R20 ;  /* 0x0000763214147816 */ /* 0x000fe20000000014 */
[----:B------:R-:W-:Y:S01]  /*0ae0*/  FMUL R33, R12, 48 ;  /* 0x424000000c217820 */ /* 0x000fe20000400000 */
[----:B------:R-:W-:Y:S02]  /*0af0*/  SHF.L.U32 R12, R21, 0x10, RZ ;  /* 0x00000010150c7819 */ /* 0x000fe400000006ff */
[----:B------:R-:W-:Y:S01]  /*0b00*/  SHF.L.U32 R20, R20, 0x10, RZ ;  /* 0x0000001014147819 */ /* 0x000fe200000006ff */
[----:B------:R-:W-:Y:S01]  /*0b10*/  FADD R31, R8, 1 ;  /* 0x3f800000081f7421 */ /* 0x000fe20000000000 */
[----:B------:R-:W-:Y:S01]  /*0b20*/  FMUL R8, R29, R14 ;  /* 0x0000000e1d087220 */ /* 0x000fe20000400000 */
[----:B------:R-:W-:Y:S01]  /*0b30*/  FADD R14, R11, 1 ;  /* 0x3f8000000b0e7421 */ /* 0x000fe20000000000 */
[----:B------:R-:W-:Y:S01]  /*0b40*/  FADD R9, R9, 1 ;  /* 0x3f80000009097421 */ /* 0x000fe20000000000 */
[----:B------:R-:W-:Y:S01]  /*0b50*/  FMUL R30, R15, 48 ;  /* 0x424000000f1e7820 */ /* 0x000fe20000400000 */
[----:B------:R-:W-:Y:S01]  /*0b60*/  FMUL R13, R13, 48 ;  /* 0x424000000d0d7820 */ /* 0x000fe20000400000 */
[C---:B------:R-:W-:Y:S01]  /*0b70*/  FMUL R11, R29.reuse, R12 ;  /* 0x0000000c1d0b7220 */ /* 0x040fe20000400000 */
[----:B------:R-:W-:Y:S01]  /*0b80*/  FMUL R20, R29, R20 ;  /* 0x000000141d147220 */ /* 0x000fe20000400000 */
[----:B-----5:R-:W-:-:S02]  /*0b90*/  SHF.L.U32 R21, R22, 0x10, RZ ;  /* 0x0000001016157819 */ /* 0x020fc400000006ff */
[----:B------:R-:W-:Y:S01]  /*0ba0*/  FFMA R11, R11, R14, R30 ;  /* 0x0000000e0b0b7223 */ /* 0x000fe2000000001e */
[----:B------:R-:W-:Y:S01]  /*0bb0*/  FFMA R9, R20, R9, R13 ;  /* 0x0000000914097223 */ /* 0x000fe2000000000d */
[----:B------:R-:W-:Y:S02]  /*0bc0*/  PRMT R14, R22, 0x7632, R14 ;  /* 0x00007632160e7816 */ /* 0x000fe4000000000e */
[----:B------:R-:W-:Y:S01]  /*0bd0*/  PRMT R20, R23, 0x7632, R20 ;  /* 0x0000763217147816 */ /* 0x000fe20000000014 */
[----:B------:R-:W-:Y:S01]  /*0be0*/  FFMA R8, R8, R31, R33 ;  /* 0x0000001f08087223 */ /* 0x000fe20000000021 */
[----:B----4-:R-:W-:Y:S01]  /*0bf0*/  FADD R12, R17, 1 ;  /* 0x3f800000110c7421 */ /* 0x010fe20000000000 */
[----:B------:R-:W-:Y:S01]  /*0c00*/  FMUL R31, R32, R21 ;  /* 0x00000015201f7220 */ /* 0x000fe20000400000 */
[----:B------:R-:W-:Y:S02]  /*0c10*/  SHF.L.U32 R23, R23, 0x10, RZ ;  /* 0x0000001017177819 */ /* 0x000fe400000006ff */
[----:B------:R-:W-:-:S02]  /*0c20*/  SHF.L.U32 R17, R14, 0x10, RZ ;  /* 0x000000100e117819 */ /* 0x000fc400000006ff */
[----:B------:R-:W-:Y:S01]  /*0c30*/  SHF.L.U32 R21, R20, 0x10, RZ ;  /* 0x0000001014157819 */ /* 0x000fe200000006ff */
[----:B------:R-:W-:Y:S01]  /*0c40*/  FADD R15, R16, 1 ;  /* 0x3f800000100f7421 */ /* 0x000fe20000000000 */
[----:B------:R-:W-:Y:S01]  /*0c50*/  FADD R13, R18, 1 ;  /* 0x3f800000120d7421 */ /* 0x000fe20000000000 */
[----:B------:R-:W-:Y:S01]  /*0c60*/  FADD R19, R19, 1 ;  /* 0x3f80000013137421 */ /* 0x000fe20000000000 */
[C---:B------:R-:W-:Y:S01]  /*0c70*/  FMUL R23, R32.reuse, R23 ;  /* 0x0000001720177220 */ /* 0x040fe20000400000 */
[C---:B------:R-:W-:Y:S01]  /*0c80*/  FMUL R16, R32.reuse, R17 ;  /* 0x0000001120107220 */ /* 0x040fe20000400000 */
[----:B------:R-:W-:Y:S01]  /*0c90*/  FMUL R14, R32, R21 ;  /* 0x00000015200e7220 */ /* 0x000fe20000400000 */
[----:B------:R-:W-:Y:S01]  /*0ca0*/  MOV R17, 0x2 ;  /* 0x0000000200117802 */ /* 0x000fe20000000f00 */
[----:B------:R-:W-:Y:S01]  /*0cb0*/  FFMA R10, R23, R13, R10 ;  /* 0x0000000d170a7223 */ /* 0x000fe2000000000a */
[----:B------:R-:W-:Y:S01]  /*0cc0*/  FFMA R9, R16, R12, R9 ;  /* 0x0000000c10097223 */ /* 0x000fe20000000009 */
[----:B------:R-:W-:Y:S01]  /*0cd0*/  FFMA R11, R14, R19, R11 ;  /* 0x000000130e0b7223 */ /* 0x000fe2000000000b */
[----:B------:R-:W-:Y:S01]  /*0ce0*/  FFMA R8, R31, R15, R8 ;  /* 0x0000000f1f087223 */ /* 0x000fe20000000008 */
[----:B------:R-:W-:Y:S01]  /*0cf0*/  CS2R R12, SRZ ;  /* 0x00000000000c7805 */ /* 0x000fe2000001ff00 */
[----:B------:R-:W-:-:S04]  /*0d00*/  IMAD.WIDE R18, R26, R3, c[0x0][0x1a8] ;  /* 0x00006a001a127625 */ /* 0x000fc800078e0203 */
[----:B------:R-:W-:Y:S01]  /*0d10*/  IMAD.WIDE R14, R0, R17, c[0x0][0x180] ;  /* 0x00006000000e7625 */ /* 0x000fe200078e0211 */
[----:B------:R0:W-:Y:S04]  /*0d20*/  STG.E.128 [R18.64], R8 ;  /* 0x0000000812007986 */ /* 0x0001e8000c101d04 */
[----:B------:R-:W2:Y:S01]  /*0d30*/  @!P1 LDG.E.EF.64 R12, [R14.64] ;  /* 0x000000040e0c9981 */ /* 0x000ea2000c0e1b00 */
[----:B------:R-:W-:-:S04]  /*0d40*/  FFMA R33, R6, R6, RZ ;  /* 0x0000000606217223 */ /* 0x000fc800000000ff */
[----:B------:R-:W-:Y:S01]  /*0d50*/  FFMA R33, R10, R10, R33 ;  /* 0x0000000a0a217223 */ /* 0x000fe20000000021 */
[----:B------:R-:W-:Y:S01]  /*0d60*/  CS2R R30, SRZ ;  /* 0x00000000001e7805 */ /* 0x000fe2000001ff00 */
[----:B------:R-:W-:-:S05]  /*0d70*/  IMAD.WIDE R16, R0, R17, c[0x0][0x170] ;  /* 0x00005c0000107625 */ /* 0x000fca00078e0211 */
[----:B------:R1:W3:Y:S02]  /*0d80*/  @!P1 LDG.E.EF.64 R30, [R16.64] ;  /* 0x00000004101e9981 */ /* 0x0002e4000c0e1b00 */
[----:B-1----:R-:W-:Y:S01]  /*0d90*/  CS2R R16, SRZ ;  /* 0x0000000000107805 */ /* 0x002fe2000001ff00 */
[----:B--2---:R-:W-:Y:S02]  /*0da0*/  SEL R6, R12, RZ, !P1 ;  /* 0x000000ff0c067207 */ /* 0x004fe40004800000 */
[----:B------:R-:W-:Y:S02]  /*0db0*/  SEL R20, R13, RZ, !P1 ;  /* 0x000000ff0d147207 */ /* 0x000fe40004800000 */
[----:B0-----:R-:W-:Y:S02]  /*0dc0*/  PRMT R10, R6, 0x7632, R10 ;  /* 0x00007632060a7816 */ /* 0x001fe4000000000a */
[----:B------:R-:W-:Y:S01]  /*0dd0*/  PRMT R15, R20, 0x7632, R15 ;  /* 0x00007632140f7816 */ /* 0x000fe2000000000f */
[----:B------:R-:W-:Y:S01]  /*0de0*/  CS2R R12, SRZ ;  /* 0x00000000000c7805 */ /* 0x000fe2000001ff00 */
[----:B------:R-:W-:-:S02]  /*0df0*/  SHF.L.U32 R6, R6, 0x10, RZ ;  /* 0x0000001006067819 */ /* 0x000fc400000006ff */
[----:B------:R-:W-:Y:S02]  /*0e00*/  SHF.L.U32 R20, R20, 0x10, RZ ;  /* 0x0000001014147819 */ /* 0x000fe400000006ff */
[----:B------:R-:W-:Y:S02]  /*0e10*/  SHF.L.U32 R10, R10, 0x10, RZ ;  /* 0x000000100a0a7819 */ /* 0x000fe400000006ff */
[----:B------:R-:W-:Y:S02]  /*0e20*/  SHF.L.U32 R18, R15, 0x10, RZ ;  /* 0x000000100f127819 */ /* 0x000fe400000006ff */
[----:B------:R-:W-:Y:S01]  /*0e30*/  CS2R R14, SRZ ;  /* 0x00000000000e7805 */ /* 0x000fe2000001ff00 */
[C---:B------:R-:W-:Y:S01]  /*0e40*/  FMUL R6, R29.reuse, R6 ;  /* 0x000000061d067220 */ /* 0x040fe20000400000 */
[C---:B------:R-:W-:Y:S01]  /*0e50*/  FMUL R20, R29.reuse, R20 ;  /* 0x000000141d147220 */ /* 0x040fe20000400000 */
[C---:B------:R-:W-:Y:S01]  /*0e60*/  FMUL R10, R29.reuse, R10 ;  /* 0x0000000a1d0a7220 */ /* 0x040fe20000400000 */
[----:B------:R-:W-:-:S02]  /*0e70*/  FMUL R29, R29, R18 ;  /* 0x000000121d1d7220 */ /* 0x000fc40000400000 */
[----:B------:R0:W2:Y:S01]  /*0e80*/  @!P1 LDG.E.EL.128 R12, [R36.64+0x2000] ;  /* 0x00200004240c9981 */ /* 0x0000a2000c2e1d00 */
[----:B------:R-:W-:Y:S01]  /*0e90*/  CS2R R18, SRZ ;  /* 0x0000000000127805 */ /* 0x000fe2000001ff00 */
[----:B0-----:R-:W-:-:S05]  /*0ea0*/  IMAD.WIDE R36, R0, R3, c[0x0][0x198] ;  /* 0x0000660000247625 */ /* 0x001fca00078e0203 */
[----:B------:R-:W4:Y:S01]  /*0eb0*/  @!P1 LDG.E.EF.128 R16, [R36.64] ;  /* 0x0000000424109981 */ /* 0x000f22000c0e1d00 */
[----:B--2---:R-:W-:-:S05]  /*0ec0*/  SEL R14, R14, RZ, !P1 ;  /* 0x000000ff0e0e7207 */ /* 0x004fca0004800000 */
[----:B------:R-:W-:Y:S01]  /*0ed0*/  FADD R21, R14, 1 ;  /* 0x3f8000000e157421 */ /* 0x000fe20000000000 */
[----:B----4-:R-:W-:-:S05]  /*0ee0*/  SEL R18, R18, RZ, !P1 ;  /* 0x000000ff12127207 */ /* 0x010fca0004800000 */
[----:B------:R-:W-:-:S04]  /*0ef0*/  FMUL R23, R18, 48 ;  /* 0x4240000012177820 */ /* 0x000fc80000400000 */
[----:B------:R-:W-:Y:S02]  /*0f00*/  FFMA R14, R20, R21, R23 ;  /* 0x00000015140e7223 */ /* 0x000fe40000000017 */
[----:B------:R-:W-:Y:S01]  /*0f10*/  CS2R R20, SRZ ;  /* 0x0000000000147805 */ /* 0x000fe2000001ff00 */
[----:B------:R-:W-:-:S06]  /*0f20*/  CS2R R22, SRZ ;  /* 0x0000000000167805 */ /* 0x000fcc000001ff00 */
[----:B------:R0:W2:Y:S01]  /*0f30*/  @!P1 LDG.E.EL.128 R20, [R34.64+0x2000] ;  /* 0x0020000422149981 */ /* 0x0000a2000c2e1d00 */
[----:B------:R-:W-:Y:S02]  /*0f40*/  SEL R12, R12, RZ, !P1 ;  /* 0x000000ff0c0c7207 */ /* 0x000fe40004800000 */
[----:B------:R-:W-:-:S03]  /*0f50*/  SEL R16, R16, RZ, !P1 ;  /* 0x000000ff10107207 */ /* 0x000fc60004800000 */
[----:B------:R-:W-:Y:S01]  /*0f60*/  FADD R37, R12, 1 ;  /* 0x3f8000000c257421 */ /* 0x000fe20000000000 */
[----:B---3--:R-:W-:Y:S01]  /*0f70*/  SEL R30, R30, RZ, !P1 ;  /* 0x000000ff1e1e7207 */ /* 0x008fe20004800000 */
[----:B------:R-:W-:Y:S01]  /*0f80*/  FMUL R12, R16, 48 ;  /* 0x42400000100c7820 */ /* 0x000fe20000400000 */
[----:B------:R-:W-:-:S03]  /*0f90*/  SEL R31, R31, RZ, !P1 ;  /* 0x000000ff1f1f7207 */ /* 0x000fc60004800000 */
[----:B------:R-:W-:Y:S01]  /*0fa0*/  FFMA R12, R6, R37, R12 ;  /* 0x00000025060c7223 */ /* 0x000fe2000000000c */
[C---:B------:R-:W-:Y:S02]  /*0fb0*/  PRMT R6, R30.reuse, 0x7632, R6 ;  /* 0x000076321e067816 */ /* 0x040fe40000000006 */
[C---:B------:R-:W-:Y:S02]  /*0fc0*/  PRMT R16, R31.reuse, 0x7632, R16 ;  /* 0x000076321f107816 */ /* 0x040fe40000000010 */
[----:B------:R-:W-:Y:S02]  /*0fd0*/  SHF.L.U32 R31, R31, 0x10, RZ ;  /* 0x000000101f1f7819 */ /* 0x000fe400000006ff */
[----:B0-----:R-:W-:Y:S02]  /*0fe0*/  SHF.L.U32 R35, R30, 0x10, RZ ;  /* 0x000000101e237819 */ /* 0x001fe400000006ff */
[----:B------:R-:W-:Y:S02]  /*0ff0*/  SHF.L.U32 R37, R6, 0x10, RZ ;  /* 0x0000001006257819 */ /* 0x000fe400000006ff */
[----:B------:R-:W-:-:S02]  /*1000*/  SHF.L.U32 R16, R16, 0x10, RZ ;  /* 0x0000001010107819 */ /* 0x000fc400000006ff */
[----:B------:R-:W-:Y:S02]  /*1010*/  SEL R18, R13, RZ, !P1 ;  /* 0x000000ff0d127207 */ /* 0x000fe40004800000 */
[----:B------:R-:W-:Y:S01]  /*1020*/  SEL R17, R17, RZ, !P1 ;  /* 0x000000ff11117207 */ /* 0x000fe20004800000 */
[C---:B------:R-:W-:Y:S01]  /*1030*/  FMUL R31, R32.reuse, R31 ;  /* 0x0000001f201f7220 */ /* 0x040fe20000400000 */
[C---:B------:R-:W-:Y:S01]  /*1040*/  FMUL R35, R32.reuse, R35 ;  /* 0x0000002320237220 */ /* 0x040fe20000400000 */
[C---:B------:R-:W-:Y:S01]  /*1050*/  FMUL R6, R32.reuse, R37 ;  /* 0x0000002520067220 */ /* 0x040fe20000400000 */
[----:B------:R-:W-:Y:S01]  /*1060*/  FMUL R32, R32, R16 ;  /* 0x0000001020207220 */ /* 0x000fe20000400000 */
[----:B------:R-:W-:Y:S01]  /*1070*/  FFMA R16, R5, R5, RZ ;  /* 0x0000000505107223 */ /* 0x000fe200000000ff */
[----:B------:R-:W-:Y:S01]  /*1080*/  FADD R5, R18, 1 ;  /* 0x3f80000012057421 */ /* 0x000fe20000000000 */
[----:B------:R-:W-:Y:S01]  /*1090*/  FMUL R17, R17, 48 ;  /* 0x4240000011117820 */ /* 0x000fe20000400000 */
[----:B------:R-:W-:-:S03]  /*10a0*/  FFMA R13, R4, R4, RZ ;  /* 0x00000004040d7223 */ /* 0x000fc600000000ff */
[----:B------:R-:W-:Y:S01]  /*10b0*/  FFMA R5, R10, R5, R17 ;  /* 0x000000050a057223 */ /* 0x000fe20000000011 */
[----:B------:R-:W-:Y:S01]  /*10c0*/  FFMA R18, R7, R7, RZ ;  /* 0x0000000707127223 */ /* 0x000fe200000000ff */
[----:B------:R-:W-:Y:S02]  /*10d0*/  SEL R15, R15, RZ, !P1 ;  /* 0x000000ff0f0f7207 */ /* 0x000fe40004800000 */
[----:B------:R-:W-:Y:S01]  /*10e0*/  SEL R19, R19, RZ, !P1 ;  /* 0x000000ff13137207 */ /* 0x000fe20004800000 */
[----:B------:R-:W-:Y:S01]  /*10f0*/  FFMA R13, R8, R8, R13 ;  /* 0x00000008080d7223 */ /* 0x000fe2000000000d */
[----:B------:R-:W-:Y:S01]  /*1100*/  FFMA R16, R9, R9, R16 ;  /* 0x0000000909107223 */ /* 0x000fe20000000010 */
[----:B------:R-:W-:Y:S01]  /*1110*/  FFMA R18, R11, R11, R18 ;  /* 0x0000000b0b127223 */ /* 0x000fe20000000012 */
[----:B--2---:R-:W-:Y:S02]  /*1120*/  SEL R4, R20, RZ, !P1 ;  /* 0x000000ff14047207 */ /* 0x004fe40004800000 */
[----:B------:R-:W-:-:S02]  /*1130*/  SEL R10, R21, RZ, !P1 ;  /* 0x000000ff150a7207 */ /* 0x000fc40004800000 */
[----:B------:R-:W-:Y:S01]  /*1140*/  SEL R7, R22, RZ, !P1 ;  /* 0x000000ff16077207 */ /* 0x000fe20004800000 */
[----:B------:R-:W-:Y:S02]  /*1150*/  FADD R4, R4, 1 ;  /* 0x3f80000004047421 */ /* 0x000fe40000000000 */
[----:B------:R-:W-:Y:S01]  /*1160*/  FADD R10, R10, 1 ;  /* 0x3f8000000a0a7421 */ /* 0x000fe20000000000 */
[----:B------:R-:W-:Y:S01]  /*1170*/  SEL R23, R23, RZ, !P1 ;  /* 0x000000ff17177207 */ /* 0x000fe20004800000 */
[----:B------:R-:W-:Y:S01]  /*1180*/  FADD R7, R7, 1 ;  /* 0x3f80000007077421 */ /* 0x000fe20000000000 */
[----:B------:R-:W-:Y:S01]  /*1190*/  FADD R20, R15, 1 ;  /* 0x3f8000000f147421 */ /* 0x000fe20000000000 */
[----:B------:R-:W-:Y:S01]  /*11a0*/  FMUL R22, R19, 48 ;  /* 0x4240000013167820 */ /* 0x000fe20000400000 */
[----:B------:R-:W-:Y:S01]  /*11b0*/  FFMA R4, R35, R4, R12 ;  /* 0x0000000423047223 */ /* 0x000fe2000000000c */
[----:B------:R-:W-:Y:S01]  /*11c0*/  FFMA R5, R6, R10, R5 ;  /* 0x0000000a06057223 */ /* 0x000fe20000000005 */
[----:B------:R-:W-:Y:S01]  /*11d0*/  FFMA R6, R31, R7, R14 ;  /* 0x000000071f067223 */ /* 0x000fe2000000000e */
[----:B------:R-:W-:Y:S01]  /*11e0*/  FFMA R29, R29, R20, R22 ;  /* 0x000000141d1d7223 */ /* 0x000fe20000000016 */
[----:B------:R-:W-:Y:S01]  /*11f0*/  FADD R7, R23, 1 ;  /* 0x3f80000017077421 */ /* 0x000fe20000000000 */
[----:B------:R-:W-:Y:S01]  /*1200*/  FMUL R14, R4, R4 ;  /* 0x00000004040e7220 */ /* 0x000fe20000400000 */
[----:B------:R-:W-:Y:S01]  /*1210*/  FMUL R12, R5, R5 ;  /* 0x00000005050c7220 */ /* 0x000fe20000400000 */
[----:B------:R-:W-:Y:S01]  /*1220*/  FMUL R10, R6, R6 ;  /* 0x00000006060a7220 */ /* 0x000fe20000400000 */
[----:B------:R-:W-:-:S02]  /*1230*/  FFMA R7, R32, R7, R29 ;  /* 0x0000000720077223 */ /* 0x000fc4000000001d */
[----:B------:R-:W-:Y:S02]  /*1240*/  FSEL R14, R14, -RZ, !P1 ;  /* 0x800000ff0e0e7208 */ /* 0x000fe40004800000 */
[----:B------:R-:W-:Y:S01]  /*1250*/  FSEL R15, R12, -RZ, !P1 ;  /* 0x800000ff0c0f7208 */ /* 0x000fe20004800000 */
[----:B------:R-:W-:Y:S01]  /*1260*/  FMUL R8, R7, R7 ;  /* 0x0000000707087220 */ /* 0x000fe20000400000 */
[----:B------:R-:W-:Y:S01]  /*1270*/  FSEL R10, R10, -RZ, !P1 ;  /* 0x800000ff0a0a7208 */ /* 0x000fe20004800000 */
[----:B------:R-:W-:Y:S02]  /*1280*/  FADD R14, R13, R14 ;  /* 0x0000000e0d0e7221 */ /* 0x000fe40000000000 */
[----:B------:R-:W-:Y:S01]  /*1290*/  FADD R15, R16, R15 ;  /* 0x0000000f100f7221 */ /* 0x000fe20000000000 */
[----:B------:R-:W-:Y:S01]  /*12a0*/  FSEL R9, R8, -RZ, !P1 ;  /* 0x800000ff08097208 */ /* 0x000fe20004800000 */
[----:B------:R-:W-:Y:S02]  /*12b0*/  FADD R33, R33, R10 ;  /* 0x0000000a21217221 */ /* 0x000fe40000000000 */
[----:B------:R-:W-:-:S02]  /*12c0*/  FADD R8, R15, R14 ;  /* 0x0000000e0f087221 */ /* 0x000fc40000000000 */
[----:B------:R-:W-:Y:S02]  /*12d0*/  FADD R9, R18, R9 ;  /* 0x0000000912097221 */ /* 0x000fe40000000000 */
        /* <DEDUP_REMOVED lines=13> */
[----:B------:R-:W-:-:S05]  /*13b0*/  IMAD.WIDE R8, R0, R3, c[0x0][0x1a8] ;  /* 0x00006a0000087625 */ /* 0x000fca00078e0203 */
[----:B------:R-:W-:Y:S01]  /*13c0*/  @!P1 STG.E.128 [R8.64], R4 ;  /* 0x0000000408009986 */ /* 0x000fe2000c101d04 */
[----:B0-----:R-:W-:-:S05]  /*13d0*/  FADD R14, R13, R14 ;  /* 0x0000000e0d0e7221 */ /* 0x001fca0000000000 */
[----:B------:R-:W-:Y:S04]  /*13e0*/  @!P3 STS [R15], R14 ;  /* 0x0000000e0f00b388 */ /* 0x000fe80000000800 */
[----:B------:R-:W-:Y:S06]  /*13f0*/  BAR.SYNC 0x0 ;  /* 0x0000000000007b1d */ /* 0x000fec0000000000 */
[----:B------:R-:W0:Y:S04]  /*1400*/  @!P2 LDS R25, [R24.X4] ;  /* 0x000000001819a984 */ /* 0x000e280000004800 */
[----:B0-----:R-:W0:Y:S02]  /*1410*/  SHFL.BFLY PT, R10, R25, 0x4, 0x1f ;  /* 0x0c801f00190a7f89 */ /* 0x001e2400000e0000 */
[----:B0-----:R-:W-:-:S05]  /*1420*/  FADD R10, R25, R10 ;  /* 0x0000000a190a7221 */ /* 0x001fca0000000000 */
[----:B------:R-:W0:Y:S02]  /*1430*/  SHFL.BFLY PT, R11, R10, 0x2, 0x1f ;  /* 0x0c401f000a0b7f89 */ /* 0x000e2400000e0000 */
[----:B0-----:R-:W-:-:S05]  /*1440*/  FADD R11, R10, R11 ;  /* 0x0000000b0a0b7221 */ /* 0x001fca0000000000 */
[----:B------:R-:W0:Y:S02]  /*1450*/  SHFL.BFLY PT, R12, R11, 0x1, 0x1f ;  /* 0x0c201f000b0c7f89 */ /* 0x000e2400000e0000 */
[----:B0-----:R-:W-:-:S05]  /*1460*/  FADD R13, R11, R12 ;  /* 0x0000000c0b0d7221 */ /* 0x001fca0000000000 */
[----:B------:R-:W-:Y:S04]  /*1470*/  @P0 STS [R24.X4], R13 ;  /* 0x0000000d18000388 */ /* 0x000fe80000004800 */
[----:B------:R-:W-:Y:S06]  /*1480*/  BAR.SYNC 0x0 ;  /* 0x0000000000007b1d */ /* 0x000fec0000000000 */
[----:B------:R-:W0:Y:S04]  /*1490*/  LDS R4, [RZ] ;  /* 0x00000000ff047984 */ /* 0x000e280000000800 */
[----:B------:R-:W-:Y:S06]  /*14a0*/  BAR.SYNC 0x0 ;  /* 0x0000000000007b1d */ /* 0x000fec0000000000 */
[----:B0-----:R-:W-:Y:S04]  /*14b0*/  STS [RZ], R4 ;  /* 0x00000004ff007388 */ /* 0x001fe80000000800 */
[----:B------:R-:W-:Y:S06]  /*14c0*/  BAR.SYNC 0x0 ;  /* 0x0000000000007b1d */ /* 0x000fec0000000000 */
[----:B------:R-:W0:Y:S01]  /*14d0*/  LDS R5, [RZ] ;  /* 0x00000000ff057984 */ /* 0x000e220000000800 */
[----:B------:R-:W-:-:S02]  /*14e0*/  MOV R18, 0x39e38e39 ;  /* 0x39e38e3900127802 */ /* 0x000fc40000000f00 */
[----:B------:R-:W-:Y:S01]  /*14f0*/  SHF.R.S32.HI R7, RZ, 0x1f, R2 ;  /* 0x0000001fff077819 */ /* 0x000fe20000011402 */
[----:B------:R-:W-:Y:S06]  /*1500*/  BAR.SYNC 0x0 ;  /* 0x0000000000007b1d */ /* 0x000fec0000000000 */
[----:B------:R-:W-:Y:S02]  /*1510*/  LEA R6, P0, R2, c[0x0][0x168], 0x2 ;  /* 0x00005a0002067a11 */ /* 0x000fe400078010ff */
[----:B------:R-:W-:Y:S02]  /*1520*/  LEA R8, P2, R28, c[0x0][0x1a8], 0x2 ;  /* 0x00006a001c087a11 */ /* 0x000fe400078410ff */
[----:B------:R-:W-:Y:S01]  /*1530*/  LEA.HI.X R7, R2, c[0x0][0x16c], R7, 0x2, P0 ;  /* 0x00005b0002077a11 */ /* 0x000fe200000f1407 */
[----:B------:R-:W-:Y:S01]  /*1540*/  IMAD.WIDE.U32 R2, R27, R3, c[0x0][0x1a0] ;  /* 0x000068001b027625 */ /* 0x000fe200078e0003 */
[----:B0-----:R-:W-:-:S04]  /*1550*/  FFMA R16, R5, R18, 9.9999997473787516356e-06 ;  /* 0x3727c5ac05107423 */ /* 0x001fc80000000012 */
[----:B------:R-:W0:Y:S01]  /*1560*/  MUFU.RSQ R17, R16 ;  /* 0x0000001000117308 */ /* 0x000e220000001400 */
[----:B------:R-:W-:-:S04]  /*1570*/  SHF.R.S32.HI R5, RZ, 0x1f, R28 ;  /* 0x0000001fff057819 */ /* 0x000fc8000001141c */
[----:B------:R-:W-:Y:S01]  /*1580*/  LEA.HI.X R9, R28, c[0x0][0x1ac], R5, 0x2, P2 ;  /* 0x00006b001c097a11 */ /* 0x000fe200010f1405 */
[----:B0-----:R0:W-:Y:S05]  /*1590*/  @!P4 STG.E [R6.64], R17 ;  /* 0x000000110600c986 */ /* 0x0011ea000c101904 */
[----:B------:R-:W2:Y:S04]  /*15a0*/  LDG.E.EF.128 R8, [R8.64] ;  /* 0x0000000408087981 */ /* 0x000ea8000c0e1d00 */
[----:B------:R-:W3:Y:S01]  /*15b0*/  LDG.E.EL.128 R12, [R2.64] ;  /* 0x00000004020c7981 */ /* 0x000ee2000c2e1d00 */
[----:B------:R-:W-:-:S06]  /*15c0*/  FFMA R4, R4, R18, 9.9999997473787516356e-06 ;  /* 0x3727c5ac04047423 */ /* 0x000fcc0000000012 */
[----:B------:R-:W2:Y:S02]  /*15d0*/  MUFU.RSQ R4, R4 ;  /* 0x0000000400047308 */ /* 0x000ea40000001400 */
[C---:B--2---:R-:W-:Y:S01]  /*15e0*/  FMUL R18, R4.reuse, R8 ;  /* 0x0000000804127220 */ /* 0x044fe20000400000 */
[C---:B------:R-:W-:Y:S01]  /*15f0*/  FMUL R16, R4.reuse, R9 ;  /* 0x0000000904107220 */ /* 0x040fe20000400000 */
[C---:B------:R-:W-:Y:S01]  /*1600*/  FMUL R10, R4.reuse, R10 ;  /* 0x0000000a040a7220 */ /* 0x040fe20000400000 */
[----:B------:R-:W-:Y:S01]  /*1610*/  FMUL R11, R4, R11 ;  /* 0x0000000b040b7220 */ /* 0x000fe20000400000 */
[----:B---3--:R-:W-:Y:S01]  /*1620*/  FADD R19, R12, 1 ;  /* 0x3f8000000c137421 */ /* 0x008fe20000000000 */
[----:B------:R-:W-:Y:S01]  /*1630*/  FADD R13, R13, 1 ;  /* 0x3f8000000d0d7421 */ /* 0x000fe20000000000 */
[----:B0-----:R-:W-:Y:S01]  /*1640*/  FADD R7, R14, 1 ;  /* 0x3f8000000e077421 */ /* 0x001fe20000000000 */
[----:B------:R-:W-:Y:S01]  /*1650*/  FADD R6, R15, 1 ;  /* 0x3f8000000f067421 */ /* 0x000fe20000000000 */
[----:B------:R-:W-:Y:S01]  /*1660*/  FMUL R18, R18, R19 ;  /* 0x0000001312127220 */ /* 0x000fe20000400000 */
[----:B------:R-:W-:Y:S01]  /*1670*/  FMUL R13, R16, R13 ;  /* 0x0000000d100d7220 */ /* 0x000fe20000400000 */
[----:B------:R-:W-:Y:S01]  /*1680*/  FMUL R10, R10, R7 ;  /* 0x000000070a0a7220 */ /* 0x000fe20000400000 */
[----:B------:R-:W-:Y:S01]  /*1690*/  FMUL R11, R11, R6 ;  /* 0x000000060b0b7220 */ /* 0x000fe20000400000 */
[----:B------:R-:W-:-:S02]  /*16a0*/  LEA R16, P0, R28, c[0x0][0x1b0], 0x1 ;  /* 0x00006c001c107a11 */ /* 0x000fc400078008ff */
[----:B------:R-:W-:Y:S02]  /*16b0*/  SHF.R.S32.HI R7, RZ, 0x1f, R26 ;  /* 0x0000001fff077819 */ /* 0x000fe4000001141a */
[----:B------:R-:W-:Y:S02]  /*16c0*/  LEA R12, P2, R26, c[0x0][0x1a8], 0x2 ;  /* 0x00006a001a0c7a11 */ /* 0x000fe400078410ff */
[----:B------:R-:W-:Y:S02]  /*16d0*/  F2FP.BF16.PACK_AB R18, R13, R18 ;  /* 0x000000120d12723e */ /* 0x000fe400000010ff */
[----:B------:R-:W-:Y:S02]  /*16e0*/  LEA.HI.X R17, R28, c[0x0][0x1b4], R5, 0x1, P0 ;  /* 0x00006d001c117a11 */ /* 0x000fe400000f0c05 */
[----:B------:R-:W-:Y:S02]  /*16f0*/  LEA.HI.X R13, R26, c[0x0][0x1ac], R7, 0x2, P2 ;  /* 0x00006b001a0d7a11 */ /* 0x000fe400010f1407 */
[----:B------:R-:W-:-:S05]  /*1700*/  F2FP.BF16.PACK_AB R19, R11, R10 ;  /* 0x0000000a0b13723e */ /* 0x000fca00000010ff */
[----:B------:R0:W-:Y:S04]  /*1710*/  STG.E.64 [R16.64], R18 ;  /* 0x0000001210007986 */ /* 0x0001e8000c101b04 */
[----:B------:R-:W2:Y:S04]  /*1720*/  LDG.E.EF.128 R12, [R12.64] ;  /* 0x000000040c0c7981 */ /* 0x000ea8000c0e1d00 */
[----:B------:R-:W3:Y:S01]  /*1730*/  LDG.E.EL.128 R8, [R2.64+0x1000] ;  /* 0x0010000402087981 */ /* 0x000ee2000c2e1d00 */
[C---:B--2---:R-:W-:Y:S01]  /*1740*/  FMUL R5, R4.reuse, R12 ;  /* 0x0000000c04057220 */ /* 0x044fe20000400000 */
[----:B------:R-:W-:Y:S01]  /*1750*/  FMUL R6, R4, R13 ;  /* 0x0000000d04067220 */ /* 0x000fe20000400000 */
[----:B---3--:R-:W-:Y:S01]  /*1760*/  FADD R8, R8, 1 ;  /* 0x3f80000008087421 */ /* 0x008fe20000000000 */
[----:B------:R-:W-:Y:S01]  /*1770*/  FADD R9, R9, 1 ;  /* 0x3f80000009097421 */ /* 0x000fe20000000000 */
[----:B------:R-:W-:Y:S01]  /*1780*/  FADD R21, R10, 1 ;  /* 0x3f8000000a157421 */ /* 0x000fe20000000000 */
[C---:B------:R-:W-:Y:S01]  /*1790*/  FMUL R14, R4.reuse, R14 ;  /* 0x0000000e040e7220 */ /* 0x040fe20000400000 */
[----:B------:R-:W-:Y:S01]  /*17a0*/  FMUL R5, R5, R8 ;  /* 0x0000000805057220 */ /* 0x000fe20000400000 */
[----:B------:R-:W-:Y:S01]  /*17b0*/  FMUL R15, R4, R15 ;  /* 0x0000000f040f7220 */ /* 0x000fe20000400000 */
[----:B------:R-:W-:Y:S01]  /*17c0*/  FADD R10, R11, 1 ;  /* 0x3f8000000b0a7421 */ /* 0x000fe20000000000 */
[----:B------:R-:W-:Y:S01]  /*17d0*/  FMUL R8, R6, R9 ;  /* 0x0000000906087220 */ /* 0x000fe20000400000 */
[----:B------:R-:W-:Y:S01]  /*17e0*/  LEA R6, P0, R26, c[0x0][0x1b0], 0x1 ;  /* 0x00006c001a067a11 */ /* 0x000fe200078008ff */
[----:B------:R-:W-:Y:S01]  /*17f0*/  FMUL R14, R14, R21 ;  /* 0x000000150e0e7220 */ /* 0x000fe20000400000 */
[----:B------:R-:W-:-:S02]  /*1800*/  FMUL R15, R15, R10 ;  /* 0x0000000a0f0f7220 */ /* 0x000fc40000400000 */
[----:B------:R-:W-:Y:S02]  /*1810*/  LEA.HI.X R7, R26, c[0x0][0x1b4], R7, 0x1, P0 ;  /* 0x00006d001a077a11 */ /* 0x000fe400000f0c07 */
[----:B0-----:R-:W-:Y:S02]  /*1820*/  F2FP.BF16.PACK_AB R18, R8, R5 ;  /* 0x000000050812723e */ /* 0x001fe400000010ff */
[----:B------:R-:W-:Y:S02]  /*1830*/  SHF.R.S32.HI R5, RZ, 0x1f, R0 ;  /* 0x0000001fff057819 */ /* 0x000fe40000011400 */
[C---:B------:R-:W-:Y:S01]  /*1840*/  LEA R16, P0, R0.reuse, c[0x0][0x1a8], 0x2 ;  /* 0x00006a0000107a11 */ /* 0x040fe200078010ff */
[----:B------:R-:W-:Y:S01]  /*1850*/  CS2R R8, SRZ ;  /* 0x0000000000087805 */ /* 0x000fe2000001ff00 */
[----:B------:R-:W-:Y:S01]  /*1860*/  F2FP.BF16.PACK_AB R19, R15, R14 ;  /* 0x0000000e0f13723e */ /* 0x000fe200000010ff */
[----:B------:R-:W-:Y:S01]  /*1870*/  CS2R R10, SRZ ;  /* 0x00000000000a7805 */ /* 0x000fe2000001ff00 */
[----:B------:R-:W-:Y:S01]  /*1880*/  LEA.HI.X R17, R0, c[0x0][0x1ac], R5, 0x2, P0 ;  /* 0x00006b0000117a11 */ /* 0x000fe200000f1405 */
[----:B------:R-:W-:Y:S01]  /*1890*/  CS2R R12, SRZ ;  /* 0x00000000000c7805 */ /* 0x000fe2000001ff00 */
[----:B------:R-:W-:Y:S01]  /*18a0*/  CS2R R14, SRZ ;  /* 0x00000000000e7805 */ /* 0x000fe2000001ff00 */
[----:B------:R0:W-:Y:S04]  /*18b0*/  STG.E.64 [R6.64], R18 ;  /* 0x0000001206007986 */ /* 0x0001e8000c101b04 */
[----:B------:R-:W0:Y:S04]  /*18c0*/  @!P1 LDG.E.EF.128 R8, [R16.64] ;  /* 0x0000000410089981 */ /* 0x000e28000c0e1d00 */
[----:B------:R-:W2:Y:S01]  /*18d0*/  @!P1 LDG.E.EL.128 R12, [R2.64+0x2000] ;  /* 0x00200004020c9981 */ /* 0x000ea2000c2e1d00 */
[----:B0-----:R-:W-:-:S02]  /*18e0*/  SEL R7, R8, RZ, !P1 ;  /* 0x000000ff08077207 */ /* 0x001fc40004800000 */
[----:B------:R-:W-:Y:S02]  /*18f0*/  SEL R9, R9, RZ, !P1 ;  /* 0x000000ff09097207 */ /* 0x000fe40004800000 */
[----:B------:R-:W-:Y:S02]  /*1900*/  SEL R19, R10, RZ, !P1 ;  /* 0x000000ff0a137207 */ /* 0x000fe40004800000 */
[----:B--2---:R-:W-:Y:S02]  /*1910*/  SEL R12, R12, RZ, !P1 ;  /* 0x000000ff0c0c7207 */ /* 0x004fe40004800000 */
[----:B------:R-:W-:Y:S02]  /*1920*/  SEL R13, R13, RZ, !P1 ;  /* 0x000000ff0d0d7207 */ /* 0x000fe40004800000 */
[----:B------:R-:W-:Y:S02]  /*1930*/  SEL R11, R11, RZ, !P1 ;  /* 0x000000ff0b0b7207 */ /* 0x000fe40004800000 */
[----:B------:R-:W-:-:S02]  /*1940*/  SEL R14, R14, RZ, !P1 ;  /* 0x000000ff0e0e7207 */ /* 0x000fc40004800000 */
[----:B------:R-:W-:Y:S01]  /*1950*/  SEL R15, R15, RZ, !P1 ;  /* 0x000000ff0f0f7207 */ /* 0x000fe20004800000 */
[C---:B------:R-:W-:Y:S01]  /*1960*/  FMUL R6, R4.reuse, R7 ;  /* 0x0000000704067220 */ /* 0x040fe20000400000 */
[C---:B------:R-:W-:Y:S01]  /*1970*/  FMUL R7, R4.reuse, R9 ;  /* 0x0000000904077220 */ /* 0x040fe20000400000 */
[----:B------:R-:W-:Y:S01]  /*1980*/  FMUL R2, R4, R19 ;  /* 0x0000001304027220 */ /* 0x000fe20000400000 */
[----:B------:R-:W-:Y:S01]  /*1990*/  FADD R3, R12, 1 ;  /* 0x3f8000000c037421 */ /* 0x000fe20000000000 */
[----:B------:R-:W-:Y:S01]  /*19a0*/  FADD R8, R13, 1 ;  /* 0x3f8000000d087421 */ /* 0x000fe20000000000 */
[----:B------:R-:W-:Y:S01]  /*19b0*/  FMUL R4, R4, R11 ;  /* 0x0000000b04047220 */ /* 0x000fe20000400000 */
[----:B------:R-:W-:Y:S01]  /*19c0*/  FADD R9, R14, 1 ;  /* 0x3f8000000e097421 */ /* 0x000fe20000000000 */
[----:B------:R-:W-:Y:S01]  /*19d0*/  FADD R15, R15, 1 ;  /* 0x3f8000000f0f7421 */ /* 0x000fe20000000000 */
[----:B------:R-:W-:Y:S01]  /*19e0*/  FMUL R6, R6, R3 ;  /* 0x0000000306067220 */ /* 0x000fe20000400000 */
[----:B------:R-:W-:Y:S01]  /*19f0*/  FMUL R7, R7, R8 ;  /* 0x0000000807077220 */ /* 0x000fe20000400000 */
[----:B------:R-:W-:Y:S01]  /*1a00*/  FMUL R9, R2, R9 ;  /* 0x0000000902097220 */ /* 0x000fe20000400000 */
[----:B------:R-:W-:Y:S01]  /*1a10*/  FMUL R4, R4, R15 ;  /* 0x0000000f04047220 */ /* 0x000fe20000400000 */
[----:B------:R-:W-:-:S02]  /*1a20*/  LEA R2, P0, R0, c[0x0][0x1b0], 0x1 ;  /* 0x00006c0000027a11 */ /* 0x000fc400078008ff */
[----:B------:R-:W-:Y:S02]  /*1a30*/  F2FP.BF16.PACK_AB R6, R7, R6 ;  /* 0x000000060706723e */ /* 0x000fe400000010ff */
[----:B------:R-:W-:Y:S02]  /*1a40*/  LEA.HI.X R3, R0, c[0x0][0x1b4], R5, 0x1, P0 ;  /* 0x00006d0000037a11 */ /* 0x000fe400000f0c05 */
[----:B------:R-:W-:Y:S01]  /*1a50*/  F2FP.BF16.PACK_AB R7, R4, R9 ;  /* 0x000000090407723e */ /* 0x000fe200000010ff */
[----:B------:R-:W-:Y:S06]  /*1a60*/  @P1 EXIT ;  /* 0x000000000000194d */ /* 0x000fec0003800000 */
[----:B------:R-:W-:Y:S01]  /*1a70*/  STG.E.64 [R2.64], R6 ;  /* 0x0000000602007986 */ /* 0x000fe2000c101b04 */
[----:B------:R-:W-:Y:S05]  /*1a80*/  EXIT ;  /* 0x000000000000794d */ /* 0x000fea0003800000 */
.L_x_0:
[----:B------:R-:W-:-:S00]  /*1a90*/  BRA `(.L_x_0) ;  /* 0xfffffff000007947 */ /* 0x000fc0000383ffff */
[----:B------:R-:W-:-:S00]  /*1aa0*/  NOP ;  /* 0x0000000000007918 */ /* 0x000fc00000000000 */
        /* <DEDUP_REMOVED lines=13> */
.L_x_1:


//--------------------- .nv.global.init           --------------------------
	.section	.nv.global.init,"aw",@progbits
.nv.global.init:
	.type		_$_str,@object
	.size		_$_str,(.L_0 - _$_str)
_$_str:
        /*0000*/ 	.byte	0x5f, 0x5f, 0x43, 0x55, 0x44, 0x41, 0x5f, 0x46, 0x54, 0x5a, 0x00
.L_0:


//--------------------- .nv.shared.triton__0d1d2d3d4d5d6d7d8d9d10d11de12de --------------------------
	.section	.nv.shared.triton__0d1d2d3d4d5d6d7d8d9d10d11de12de,"aw",@nobits
	.align	16
